//
// Generated by NVIDIA NVVM Compiler
//
// Compiler Build ID: CL-36424714
// Cuda compilation tools, release 13.0, V13.0.88
// Based on NVVM 20.0.0
//

.version 9.0
.target sm_100
.address_size 64

	// .globl	_Z11hello_worldv
.extern .func  (.param .b32 func_retval0) vprintf
(
	.param .b64 vprintf_param_0,
	.param .b64 vprintf_param_1
)
;
.global .align 1 .b8 $str[10] = {104, 101, 108, 108, 111, 32, 71, 80, 85};

.visible .entry _Z11hello_worldv()
{
	.reg .b32 	%r<3>;
	.reg .b64 	%rd<3>;

	mov.u64 	%rd1, $str;
	cvta.global.u64 	%rd2, %rd1;
	{ // callseq 0, 0
	.param .b64 param0;
	st.param.b64 	[param0], %rd2;
	.param .b64 param1;
	st.param.b64 	[param1], 0;
	.param .b32 retval0;
	call.uni (retval0), 
	vprintf, 
	(
	param0, 
	param1
	);
	ld.param.b32 	%r1, [retval0];
	} // callseq 0
	ret;

}


// ===== COMPILED SASS (sm_100) =====

	.target	sm_100

	.elftype	@"ET_EXEC"


//--------------------- .note.nv.tkinfo           --------------------------
	.section	.note.nv.tkinfo,"",@"SHT_NOTE"
	.sectionflags	@"SHF_NOTE_NV_TKINFO"
	.tkinfo
        /*0018*/ 	.word	0x00000002
        /*0030*/ 	.string	""
        /*0030*/ 	.string	"ptxas"
        /*0030*/ 	.string	"Cuda compilation tools, release 13.0, V13.0.88"
        /*0030*/ 	.string	"Build cuda_13.0.r13.0/compiler.36424714_0"
        /*0030*/ 	.string	"-arch sm_100 -m 64 "



//--------------------- .note.nv.cuinfo           --------------------------
	.section	.note.nv.cuinfo,"",@"SHT_NOTE"
	.sectionflags	@"SHF_NOTE_NV_CUINFO"
        /*0018*/ 	.short	0x0002
        /*001a*/ 	.short	0x0064
        /*001c*/ 	.short	0x0082
	.zero		2


//--------------------- .nv.info                  --------------------------
	.section	.nv.info,"",@"SHT_CUDA_INFO"
	.align	4


	//----- nvinfo : EIATTR_REGCOUNT
	.align		4
        /*0000*/ 	.byte	0x04, 0x2f
        /*0002*/ 	.short	(.L_2 - .L_1)
	.align		4
.L_1:
        /*0004*/ 	.word	index@(_Z11hello_worldv)
        /*0008*/ 	.word	0x00000018


	//----- nvinfo : EIATTR_FRAME_SIZE
	.align		4
.L_2:
        /*000c*/ 	.byte	0x04, 0x11
        /*000e*/ 	.short	(.L_4 - .L_3)
	.align		4
.L_3:
        /*0010*/ 	.word	index@(_Z11hello_worldv)
        /*0014*/ 	.word	0x00000000


	//----- nvinfo : EIATTR_MIN_STACK_SIZE
	.align		4
.L_4:
        /*0018*/ 	.byte	0x04, 0x12
        /*001a*/ 	.short	(.L_6 - .L_5)
	.align		4
.L_5:
        /*001c*/ 	.word	index@(_Z11hello_worldv)
        /*0020*/ 	.word	0x00000000
.L_6:


//--------------------- .nv.compat                --------------------------
	.section	.nv.compat,"",@"SHT_CUDA_COMPAT_INFO"
	.align	4
        /*0000*/ 	.byte	0x02, 0x09, 0x00, 0x00, 0x02, 0x02, 0x01, 0x00, 0x02, 0x05, 0x05, 0x00, 0x03, 0x07, 0x01, 0x01
        /*0010*/ 	.byte	0x02, 0x03, 0x00, 0x00, 0x02, 0x06, 0x01, 0x00, 0x04, 0x0b, 0x08, 0x00, 0x09, 0x00, 0x00, 0x00
        /*0020*/ 	.byte	0x00, 0x00, 0x00, 0x00


//--------------------- .nv.info._Z11hello_worldv --------------------------
	.section	.nv.info._Z11hello_worldv,"",@"SHT_CUDA_INFO"
	.sectionflags	@""
	.align	4


	//----- nvinfo : EIATTR_CUDA_API_VERSION
	.align		4
        /*0000*/ 	.byte	0x04, 0x37
        /*0002*/ 	.short	(.L_8 - .L_7)
.L_7:
        /*0004*/ 	.word	0x00000082


	//----- nvinfo : EIATTR_SPARSE_MMA_MASK
	.align		4
.L_8:
        /*0008*/ 	.byte	0x03, 0x50
        /*000a*/ 	.short	0x0000


	//----- nvinfo : EIATTR_MAXREG_COUNT
	.align		4
        /*000c*/ 	.byte	0x03, 0x1b
        /*000e*/ 	.short	0x00ff


	//----- nvinfo : EIATTR_EXTERNS
	.align		4
        /*0010*/ 	.byte	0x04, 0x0f
        /*0012*/ 	.short	(.L_10 - .L_9)


	//   ....[0]....
	.align		4
.L_9:
        /*0014*/ 	.word	index@(vprintf)


	//----- nvinfo : EIATTR_MERCURY_ISA_VERSION
	.align		4
.L_10:
        /*0018*/ 	.byte	0x03, 0x5f
        /*001a*/ 	.short	0x0101


	//----- nvinfo : EIATTR_VRC_CTA_INIT_COUNT
	.align		4
        /*001c*/ 	.byte	0x02, 0x4a
	.zero		1
	.zero		1


	//----- nvinfo : EIATTR_SYSCALL_OFFSETS
	.align		4
        /*0020*/ 	.byte	0x04, 0x46
        /*0022*/ 	.short	(.L_12 - .L_11)


	//   ....[0]....
.L_11:
        /*0024*/ 	.word	0x00000080


	//----- nvinfo : EIATTR_EXIT_INSTR_OFFSETS
	.align		4
.L_12:
        /*0028*/ 	.byte	0x04, 0x1c
        /*002a*/ 	.short	(.L_14 - .L_13)


	//   ....[0]....
.L_13:
        /*002c*/ 	.word	0x00000090


	//----- nvinfo : EIATTR_SW_WAR
	.align		4
.L_14:
        /*0030*/ 	.byte	0x04, 0x36
        /*0032*/ 	.short	(.L_16 - .L_15)
.L_15:
        /*0034*/ 	.word	0x00000008
.L_16:


//--------------------- .nv.callgraph             --------------------------
	.section	.nv.callgraph,"",@"SHT_CUDA_CALLGRAPH"
	.align	4
	.sectionentsize	8
	.align		4
        /*0000*/ 	.word	0x00000000
	.align		4
        /*0004*/ 	.word	0xffffffff
	.align		4
        /*0008*/ 	.word	index@(_Z11hello_worldv)
	.align		4
        /*000c*/ 	.word	index@(vprintf)
	.align		4
        /*0010*/ 	.word	0x00000000
	.align		4
        /*0014*/ 	.word	0xfffffffe
	.align		4
        /*0018*/ 	.word	0x00000000
	.align		4
        /*001c*/ 	.word	0xfffffffd
	.align		4
        /*0020*/ 	.word	0x00000000
	.align		4
        /*0024*/ 	.word	0xfffffffc


//--------------------- .nv.constant4             --------------------------
	.section	.nv.constant4,"a",@progbits
	.align	8
	.align		8
.nv.constant4:
        /*0000*/ 	.dword	vprintf
	.align		8
        /*0008*/ 	.dword	$str


//--------------------- .text._Z11hello_worldv    --------------------------
	.section	.text._Z11hello_worldv,"ax",@progbits
	.align	128
        .global         _Z11hello_worldv
        .type           _Z11hello_worldv,@function
        .size           _Z11hello_worldv,(.L_x_2 - _Z11hello_worldv)
        .other          _Z11hello_worldv,@"STO_CUDA_ENTRY STV_DEFAULT"
_Z11hello_worldv:
.text._Z11hello_worldv:
[----:B------:R-:W0:Y:S01]  /*0000*/  LDC R1, c[0x0][0x37c] ;  /* 0x0000df00ff017b82 */ /* 0x000e220000000800 */
[----:B------:R-:W-:Y:S01]  /*0010*/  MOV R0, 0x0 ;  /* 0x0000000000007802 */ /* 0x000fe20000000f00 */
[----:B------:R-:W1:Y:S01]  /*0020*/  LDCU.64 UR4, c[0x4][0x8] ;  /* 0x01000100ff0477ac */ /* 0x000e620008000a00 */
[----:B------:R-:W-:-:S05]  /*0030*/  CS2R R6, SRZ ;  /* 0x0000000000067805 */ /* 0x000fca000001ff00 */
[----:B------:R2:W3:Y:S01]  /*0040*/  LDC.64 R2, c[0x4][R0] ;  /* 0x0100000000027b82 */ /* 0x0004e20000000a00 */
[----:B-1----:R-:W-:Y:S02]  /*0050*/  IMAD.U32 R4, RZ, RZ, UR4 ;  /* 0x00000004ff047e24 */ /* 0x002fe4000f8e00ff */
[----:B--2---:R-:W-:-:S07]  /*0060*/  IMAD.U32 R5, RZ, RZ, UR5 ;  /* 0x00000005ff057e24 */ /* 0x004fce000f8e00ff */
[----:B------:R-:W-:-:S07]  /*0070*/  LEPC R20, `(.L_x_0) ;  /* 0x000000001014794e */ /* 0x000fce0000000000 */
[----:B0--3--:R-:W-:Y:S05]  /*0080*/  CALL.ABS.NOINC R2 ;  /* 0x0000000002007343 */ /* 0x009fea0003c00000 */
.L_x_0:
[----:B------:R-:W-:Y:S05]  /*0090*/  EXIT ;  /* 0x000000000000794d */ /* 0x000fea0003800000 */
.L_x_1:
[----:B------:R-:W-:-:S00]  /*00a0*/  BRA `(.L_x_1) ;  /* 0xfffffffc00fc7947 */ /* 0x000fc0000383ffff */
[----:B------:R-:W-:-:S00]  /*00b0*/  NOP ;  /* 0x0000000000007918 */ /* 0x000fc00000000000 */
        /* <DEDUP_REMOVED lines=12> */
.L_x_2:


//--------------------- .nv.global.init           --------------------------
	.section	.nv.global.init,"aw",@progbits
.nv.global.init:
	.type		$str,@object
	.size		$str,(.L_0 - $str)
$str:
        /*0000*/ 	.byte	0x68, 0x65, 0x6c, 0x6c, 0x6f, 0x20, 0x47, 0x50, 0x55, 0x00
.L_0:


//--------------------- .nv.shared.reserved.0     --------------------------
	.section	.nv.shared.reserved.0,"aw",@nobits
	.weak		__nv_reservedSMEM_offset_0_alias
	.size		__nv_reservedSMEM_offset_0_alias, 0, 64
	.other		__nv_reservedSMEM_offset_0_alias,@"STO_CUDA_RESERVED_SHARED STV_DEFAULT"
__nv_reservedSMEM_offset_0_alias:
	.zero		0
	.zero		64


//--------------------- .nv.constant0._Z11hello_worldv --------------------------
	.section	.nv.constant0._Z11hello_worldv,"a",@progbits
	.sectionflags	@""
	.align	4
.nv.constant0._Z11hello_worldv:
	.zero		896


//--------------------- SYMBOLS --------------------------

	.type		.nv.reservedSmem.offset0,@object
	.size		.nv.reservedSmem.offset0,0x4
	.type		vprintf,@function
